	.headerflags	@"EF_CUDA_TEXMODE_UNIFIED EF_CUDA_64BIT_ADDRESS EF_CUDA_SM86 EF_CUDA_VIRTUAL_SM(EF_CUDA_SM86)"
	.elftype	@"ET_EXEC"


//--------------------- .nv.info                  --------------------------
	.section	.nv.info,"",@"SHT_CUDA_INFO"
	.align	4


	//----- nvinfo : EIATTR_REGCOUNT
	.align		4
        /*0000*/ 	.byte	0x04, 0x2f
        /*0002*/ 	.short	(.L_1 - .L_0)
	.align		4
.L_0:
        /*0004*/ 	.word	index@(triton_poi_fused_clone_1)
        /*0008*/ 	.word	0x00000018


	//----- nvinfo : EIATTR_MIN_STACK_SIZE
	.align		4
.L_1:
        /*000c*/ 	.byte	0x04, 0x12
        /*000e*/ 	.short	(.L_3 - .L_2)
	.align		4
.L_2:
        /*0010*/ 	.word	index@(triton_poi_fused_clone_1)
        /*0014*/ 	.word	0x00000000


	//----- nvinfo : EIATTR_FRAME_SIZE
	.align		4
.L_3:
        /*0018*/ 	.byte	0x04, 0x11
        /*001a*/ 	.short	(.L_5 - .L_4)
	.align		4
.L_4:
        /*001c*/ 	.word	index@(triton_poi_fused_clone_1)
        /*0020*/ 	.word	0x00000000


	//----- nvinfo : EIATTR_MIN_STACK_SIZE
	.align		4
.L_5:
        /*0024*/ 	.byte	0x04, 0x12
        /*0026*/ 	.short	(.L_7 - .L_6)
	.align		4
.L_6:
        /*0028*/ 	.word	index@(triton_poi_fused_clone_1)
        /*002c*/ 	.word	0x00000000
.L_7:


//--------------------- .nv.info.triton_poi_fused_clone_1 --------------------------
	.section	.nv.info.triton_poi_fused_clone_1,"",@"SHT_CUDA_INFO"
	.sectionflags	@""
	.align	4


	//----- nvinfo : EIATTR_CUDA_API_VERSION
	.align		4
        /*0000*/ 	.byte	0x04, 0x37
        /*0002*/ 	.short	(.L_9 - .L_8)
.L_8:
        /*0004*/ 	.word	0x0000007c


	//----- nvinfo : EIATTR_SW2861232_WAR
	.align		4
.L_9:
        /*0008*/ 	.byte	0x01, 0x35
	.zero		2


	//----- nvinfo : EIATTR_PARAM_CBANK
	.align		4
        /*000c*/ 	.byte	0x04, 0x0a
        /*000e*/ 	.short	(.L_11 - .L_10)
	.align		4
.L_10:
        /*0010*/ 	.word	index@(.nv.constant0.triton_poi_fused_clone_1)
        /*0014*/ 	.short	0x0160
        /*0016*/ 	.short	0x0038


	//----- nvinfo : EIATTR_CBANK_PARAM_SIZE
	.align		4
.L_11:
        /*0018*/ 	.byte	0x03, 0x19
        /*001a*/ 	.short	0x0038


	//----- nvinfo : EIATTR_KPARAM_INFO
	.align		4
        /*001c*/ 	.byte	0x04, 0x17
        /*001e*/ 	.short	(.L_13 - .L_12)
.L_12:
        /*0020*/ 	.word	0x00000000
        /*0024*/ 	.short	0x0007
        /*0026*/ 	.short	0x0030
        /*0028*/ 	.byte	0x00, 0xf4, 0x21, 0x00


	//----- nvinfo : EIATTR_KPARAM_INFO
	.align		4
.L_13:
        /*002c*/ 	.byte	0x04, 0x17
        /*002e*/ 	.short	(.L_15 - .L_14)
.L_14:
        /*0030*/ 	.word	0x00000000
        /*0034*/ 	.short	0x0006
        /*0036*/ 	.short	0x002c
        /*0038*/ 	.byte	0x00, 0xf0, 0x11, 0x00


	//----- nvinfo : EIATTR_KPARAM_INFO
	.align		4
.L_15:
        /*003c*/ 	.byte	0x04, 0x17
        /*003e*/ 	.short	(.L_17 - .L_16)
.L_16:
        /*0040*/ 	.word	0x00000000
        /*0044*/ 	.short	0x0005
        /*0046*/ 	.short	0x0028
        /*0048*/ 	.byte	0x00, 0xf0, 0x11, 0x00


	//----- nvinfo : EIATTR_KPARAM_INFO
	.align		4
.L_17:
        /*004c*/ 	.byte	0x04, 0x17
        /*004e*/ 	.short	(.L_19 - .L_18)
.L_18:
        /*0050*/ 	.word	0x00000000
        /*0054*/ 	.short	0x0004
        /*0056*/ 	.short	0x0020
        /*0058*/ 	.byte	0x00, 0xf4, 0x21, 0x00


	//----- nvinfo : EIATTR_KPARAM_INFO
	.align		4
.L_19:
        /*005c*/ 	.byte	0x04, 0x17
        /*005e*/ 	.short	(.L_21 - .L_20)
.L_20:
        /*0060*/ 	.word	0x00000000
        /*0064*/ 	.short	0x0003
        /*0066*/ 	.short	0x0018
        /*0068*/ 	.byte	0x00, 0xf4, 0x21, 0x00


	//----- nvinfo : EIATTR_KPARAM_INFO
	.align		4
.L_21:
        /*006c*/ 	.byte	0x04, 0x17
        /*006e*/ 	.short	(.L_23 - .L_22)
.L_22:
        /*0070*/ 	.word	0x00000000
        /*0074*/ 	.short	0x0002
        /*0076*/ 	.short	0x0010
        /*0078*/ 	.byte	0x00, 0xf4, 0x21, 0x00


	//----- nvinfo : EIATTR_KPARAM_INFO
	.align		4
.L_23:
        /*007c*/ 	.byte	0x04, 0x17
        /*007e*/ 	.short	(.L_25 - .L_24)
.L_24:
        /*0080*/ 	.word	0x00000000
        /*0084*/ 	.short	0x0001
        /*0086*/ 	.short	0x0008
        /*0088*/ 	.byte	0x00, 0xf4, 0x21, 0x00


	//----- nvinfo : EIATTR_KPARAM_INFO
	.align		4
.L_25:
        /*008c*/ 	.byte	0x04, 0x17
        /*008e*/ 	.short	(.L_27 - .L_26)
.L_26:
        /*0090*/ 	.word	0x00000000
        /*0094*/ 	.short	0x0000
        /*0096*/ 	.short	0x0000
        /*0098*/ 	.byte	0x00, 0xf4, 0x21, 0x00


	//----- nvinfo : EIATTR_MAXREG_COUNT
	.align		4
.L_27:
        /*009c*/ 	.byte	0x03, 0x1b
        /*009e*/ 	.short	0x00ff


	//----- nvinfo : EIATTR_EXIT_INSTR_OFFSETS
	.align		4
        /*00a0*/ 	.byte	0x04, 0x1c
        /*00a2*/ 	.short	(.L_29 - .L_28)


	//   ....[0]....
.L_28:
        /*00a4*/ 	.word	0x00000420


	//   ....[1]....
        /*00a8*/ 	.word	0x00000450


	//----- nvinfo : EIATTR_REQNTID
	.align		4
.L_29:
        /*00ac*/ 	.byte	0x04, 0x10
        /*00ae*/ 	.short	(.L_31 - .L_30)
.L_30:
        /*00b0*/ 	.word	0x00000080
        /*00b4*/ 	.word	0x00000001
        /*00b8*/ 	.word	0x00000001
.L_31:


//--------------------- .nv.callgraph             --------------------------
	.section	.nv.callgraph,"",@"SHT_CUDA_CALLGRAPH"
	.align	4
	.sectionentsize	8
	.align		4
        /*0000*/ 	.word	0x00000000
	.align		4
        /*0004*/ 	.word	0xffffffff
	.align		4
        /*0008*/ 	.word	0x00000000
	.align		4
        /*000c*/ 	.word	0xfffffffe
	.align		4
        /*0010*/ 	.word	0x00000000
	.align		4
        /*0014*/ 	.word	0xfffffffd
	.align		4
        /*0018*/ 	.word	0x00000000
	.align		4
        /*001c*/ 	.word	0xfffffffc


//--------------------- .nv.rel.action            --------------------------
	.section	.nv.rel.action,"",@"SHT_CUDA_RELOCINFO"
	.align	8
	.sectionentsize	8
        /*0000*/ 	.byte	0x73, 0x00, 0x00, 0x00, 0x00, 0x00, 0x00, 0x00, 0x00, 0x00, 0x00, 0x11, 0x25, 0x00, 0x05, 0x36


//--------------------- .nv.constant0.triton_poi_fused_clone_1 --------------------------
	.section	.nv.constant0.triton_poi_fused_clone_1,"a",@progbits
	.sectionflags	@""
	.align	4
.nv.constant0.triton_poi_fused_clone_1:
	.zero		408


//--------------------- .text.triton_poi_fused_clone_1 --------------------------
	.section	.text.triton_poi_fused_clone_1,"ax",@progbits
	.sectioninfo	@"SHI_REGISTERS=24"
	.align	128
        .global         triton_poi_fused_clone_1
        .type           triton_poi_fused_clone_1,@function
        .size           triton_poi_fused_clone_1,(.L_x_1 - triton_poi_fused_clone_1)
        .other          triton_poi_fused_clone_1,@"STO_CUDA_ENTRY STV_DEFAULT"
triton_poi_fused_clone_1:
.text.triton_poi_fused_clone_1:
[----:B------:R-:W-:Y:S02]  /*0000*/  MOV R1, c[0x0][0x28] ;  /* 0x00000a0000017a02 */ /* 0x000fe40000000f00 */
[----:B------:R-:W0:Y:S01]  /*0010*/  S2R R0, SR_TID.X ;  /* 0x0000000000007919 */ /* 0x000e220000002100 */
[----:B------:R-:W-:Y:S01]  /*0020*/  MOV R6, c[0x0][0x170] ;  /* 0x00005c0000067a02 */ /* 0x000fe20000000f00 */
[----:B------:R-:W-:Y:S01]  /*0030*/  IMAD.MOV.U32 R7, RZ, RZ, c[0x0][0x174] ;  /* 0x00005d00ff077624 */ /* 0x000fe200078e00ff */
[----:B------:R-:W-:Y:S01]  /*0040*/  PRMT R4, RZ, 0x7610, R4 ;  /* 0x00007610ff047816 */ /* 0x000fe20000000004 */
[----:B------:R-:W1:Y:S01]  /*0050*/  S2R R3, SR_CTAID.Y ;  /* 0x0000000000037919 */ /* 0x000e620000002600 */
[----:B------:R-:W-:Y:S01]  /*0060*/  PRMT R5, RZ, 0x7610, R5 ;  /* 0x00007610ff057816 */ /* 0x000fe20000000005 */
[----:B------:R-:W-:Y:S02]  /*0070*/  ULDC.64 UR4, c[0x0][0x118] ;  /* 0x0000460000047ab9 */ /* 0x000fe40000000a00 */
[----:B------:R-:W2:Y:S01]  /*0080*/  S2R R19, SR_CTAID.X ;  /* 0x0000000000137919 */ /* 0x000ea20000002500 */
[----:B------:R-:W-:Y:S02]  /*0090*/  MOV R21, 0x4 ;  /* 0x0000000400157802 */ /* 0x000fe40000000f00 */
[----:B------:R-:W-:Y:S01]  /*00a0*/  PRMT R20, RZ, 0x7610, R20 ;  /* 0x00007610ff147816 */ /* 0x000fe20000000014 */
[----:B------:R3:W4:Y:S01]  /*00b0*/  LDG.E R6, [R6.64] ;  /* 0x0000000406067981 */ /* 0x000722000c1e1900 */
[----:B0-----:R-:W-:-:S04]  /*00c0*/  LOP3.LUT R0, R0, 0x7f, RZ, 0xc0, !PT ;  /* 0x0000007f00007812 */ /* 0x001fc800078ec0ff */
[----:B-1----:R-:W-:-:S04]  /*00d0*/  LEA R12, R3, R0, 0x8 ;  /* 0x00000000030c7211 */ /* 0x002fc800078e40ff */
[C---:B------:R-:W-:Y:S01]  /*00e0*/  IADD3 R13, R12.reuse, 0x80, RZ ;  /* 0x000000800c0d7810 */ /* 0x040fe20007ffe0ff */
[----:B------:R-:W-:Y:S01]  /*00f0*/  IMAD.HI R0, R12, 0x38e38e39, RZ ;  /* 0x38e38e390c007827 */ /* 0x000fe200078e02ff */
[----:B--2---:R-:W-:-:S03]  /*0100*/  ISETP.GE.AND P0, PT, R19, 0x2, PT ;  /* 0x000000021300780c */ /* 0x004fc60003f06270 */
[C---:B------:R-:W-:Y:S01]  /*0110*/  IMAD.HI R14, R13.reuse, 0x38e38e39, RZ ;  /* 0x38e38e390d0e7827 */ /* 0x040fe200078e02ff */
[----:B------:R-:W-:Y:S02]  /*0120*/  SHF.R.S32.HI R3, RZ, 0x1, R0 ;  /* 0x00000001ff037819 */ /* 0x000fe40000011400 */
[C---:B------:R-:W-:Y:S01]  /*0130*/  ISETP.LT.AND P1, PT, R12.reuse, 0x900, !P0 ;  /* 0x000009000c00780c */ /* 0x040fe20004721270 */
[----:B------:R-:W-:Y:S01]  /*0140*/  IMAD R2, R12, 0x2, R19 ;  /* 0x000000020c027824 */ /* 0x000fe200078e0213 */
[----:B------:R-:W-:Y:S02]  /*0150*/  SHF.R.S32.HI R17, RZ, 0x1, R14 ;  /* 0x00000001ff117819 */ /* 0x000fe4000001140e */
[----:B------:R-:W-:Y:S02]  /*0160*/  LEA.HI R15, R0, R3, RZ, 0x1 ;  /* 0x00000003000f7211 */ /* 0x000fe400078f08ff */
[----:B------:R-:W-:Y:S02]  /*0170*/  LEA.HI R14, R14, R17, RZ, 0x1 ;  /* 0x000000110e0e7211 */ /* 0x000fe400078f08ff */
[----:B------:R-:W-:Y:S01]  /*0180*/  ISETP.LT.AND P0, PT, R13, 0x900, !P0 ;  /* 0x000009000d00780c */ /* 0x000fe20004701270 */
[----:B------:R-:W-:Y:S01]  /*0190*/  IMAD R12, R15, -0x9, R12 ;  /* 0xfffffff70f0c7824 */ /* 0x000fe200078e020c */
[----:B------:R-:W-:Y:S01]  /*01a0*/  MOV R3, 0x2 ;  /* 0x0000000200037802 */ /* 0x000fe20000000f00 */
[----:B------:R-:W-:Y:S01]  /*01b0*/  IMAD R13, R14, -0x9, R13 ;  /* 0xfffffff70e0d7824 */ /* 0x000fe200078e020d */
[C---:B------:R-:W-:Y:S01]  /*01c0*/  IADD3 R0, R2.reuse, 0x100, RZ ;  /* 0x0000010002007810 */ /* 0x040fe20007ffe0ff */
[----:B------:R-:W-:Y:S01]  /*01d0*/  IMAD R18, R19, 0x9, R12 ;  /* 0x0000000913127824 */ /* 0x000fe200078e020c */
[----:B------:R-:W-:Y:S01]  /*01e0*/  LEA R17, R15, R19, 0x1 ;  /* 0x000000130f117211 */ /* 0x000fe200078e08ff */
[----:B------:R-:W-:Y:S01]  /*01f0*/  IMAD.WIDE R8, R2, R3, c[0x0][0x160] ;  /* 0x0000580002087625 */ /* 0x000fe200078e0203 */
[----:B------:R-:W-:-:S03]  /*0200*/  LEA R16, R14, R19, 0x1 ;  /* 0x000000130e107211 */ /* 0x000fc600078e08ff */
[----:B------:R-:W-:Y:S01]  /*0210*/  IMAD R19, R19, 0x9, R13 ;  /* 0x0000000913137824 */ /* 0x000fe200078e020d */
[----:B------:R-:W-:Y:S01]  /*0220*/  LEA R16, R13, R16, 0x9 ;  /* 0x000000100d107211 */ /* 0x000fe200078e48ff */
[-C--:B------:R-:W-:Y:S01]  /*0230*/  IMAD.WIDE R10, R0, R3.reuse, c[0x0][0x160] ;  /* 0x00005800000a7625 */ /* 0x080fe200078e0203 */
[----:B------:R0:W2:Y:S03]  /*0240*/  @P1 LDG.E.EL.U16 R4, [R8.64] ;  /* 0x0000000408041981 */ /* 0x0000a6000c2e1500 */
[----:B------:R-:W-:Y:S01]  /*0250*/  IMAD R17, R12, 0x200, R17 ;  /* 0x000002000c117824 */ /* 0x000fe200078e0211 */
[----:B------:R1:W5:Y:S01]  /*0260*/  @P0 LDG.E.EL.U16 R5, [R10.64] ;  /* 0x000000040a050981 */ /* 0x000362000c2e1500 */
[----:B------:R-:W-:Y:S02]  /*0270*/  IMAD R12, R15, 0x12, R18 ;  /* 0x000000120f0c7824 */ /* 0x000fe400078e0212 */
[--C-:B------:R-:W-:Y:S01]  /*0280*/  IMAD R14, R14, 0x12, R19.reuse ;  /* 0x000000120e0e7824 */ /* 0x100fe200078e0213 */
[----:B------:R-:W-:Y:S01]  /*0290*/  PRMT R19, RZ, 0x7610, R19 ;  /* 0x00007610ff137816 */ /* 0x000fe20000000013 */
[----:B---3--:R-:W-:Y:S01]  /*02a0*/  IMAD.MOV.U32 R7, RZ, RZ, RZ ;  /* 0x000000ffff077224 */ /* 0x008fe200078e00ff */
[----:B------:R-:W-:Y:S01]  /*02b0*/  MOV R18, RZ ;  /* 0x000000ff00127202 */ /* 0x000fe20000000f00 */
[----:B------:R-:W-:-:S04]  /*02c0*/  IMAD.WIDE R12, R12, R3, c[0x0][0x178] ;  /* 0x00005e000c0c7625 */ /* 0x000fc800078e0203 */
[----:B------:R-:W-:Y:S01]  /*02d0*/  IMAD.WIDE R14, R14, R3, c[0x0][0x178] ;  /* 0x00005e000e0e7625 */ /* 0x000fe200078e0203 */
[----:B------:R-:W3:Y:S03]  /*02e0*/  @P1 LDG.E.EL.U16 R19, [R12.64] ;  /* 0x000000040c131981 */ /* 0x000ee6000c2e1500 */
[-C--:B0-----:R-:W-:Y:S01]  /*02f0*/  IMAD.WIDE R8, R17, R21.reuse, c[0x0][0x168] ;  /* 0x00005a0011087625 */ /* 0x081fe200078e0215 */
[----:B------:R-:W3:Y:S03]  /*0300*/  @P0 LDG.E.EL.U16 R20, [R14.64] ;  /* 0x000000040e140981 */ /* 0x000ee6000c2e1500 */
[----:B-1----:R-:W-:Y:S01]  /*0310*/  IMAD.WIDE R10, R16, R21, c[0x0][0x168] ;  /* 0x00005a00100a7625 */ /* 0x002fe200078e0215 */
[----:B------:R-:W3:Y:S04]  /*0320*/  @P1 LDG.E.EL R7, [R8.64] ;  /* 0x0000000408071981 */ /* 0x000ee8000c2e1900 */
[----:B------:R-:W3:Y:S01]  /*0330*/  @P0 LDG.E.EL R18, [R10.64] ;  /* 0x000000040a120981 */ /* 0x000ee2000c2e1900 */
[----:B----4-:R-:W-:-:S04]  /*0340*/  FMUL R6, R6, 0.00062499998603016138077 ;  /* 0x3a23d70a06067820 */ /* 0x010fc80000400000 */
[----:B------:R-:W-:Y:S01]  /*0350*/  FMUL R6, R6, 0.00021701389050576835871 ;  /* 0x39638e3906067820 */ /* 0x000fe20000400000 */
[----:B--2---:R-:W-:Y:S01]  /*0360*/  SHF.L.U32 R17, R4, 0x10, RZ ;  /* 0x0000001004117819 */ /* 0x004fe200000006ff */
[----:B-----5:R-:W-:Y:S01]  /*0370*/  IMAD.U32 R5, R5, 0x10000, RZ ;  /* 0x0001000005057824 */ /* 0x020fe200078e00ff */
[----:B---3--:R-:W-:Y:S02]  /*0380*/  SHF.L.U32 R19, R19, 0x10, RZ ;  /* 0x0000001013137819 */ /* 0x008fe400000006ff */
[----:B------:R-:W-:Y:S01]  /*0390*/  SHF.L.U32 R20, R20, 0x10, RZ ;  /* 0x0000001014147819 */ /* 0x000fe200000006ff */
[C---:B------:R-:W-:Y:S01]  /*03a0*/  FFMA R4, R6.reuse, R7, R17 ;  /* 0x0000000706047223 */ /* 0x040fe20000000011 */
[----:B------:R-:W-:-:S03]  /*03b0*/  FFMA R5, R6, R18, R5 ;  /* 0x0000001206057223 */ /* 0x000fc60000000005 */
[----:B------:R-:W-:Y:S01]  /*03c0*/  FADD R4, R19, R4 ;  /* 0x0000000413047221 */ /* 0x000fe20000000000 */
[----:B------:R-:W-:-:S05]  /*03d0*/  FADD R5, R20, R5 ;  /* 0x0000000514057221 */ /* 0x000fca0000000000 */
[----:B------:R-:W-:Y:S01]  /*03e0*/  F2FP.BF16.PACK_AB R6, R5, R4 ;  /* 0x000000040506723e */ /* 0x000fe200000010ff */
[----:B------:R-:W-:-:S05]  /*03f0*/  IMAD.WIDE R4, R2, R3, c[0x0][0x180] ;  /* 0x0000600002047625 */ /* 0x000fca00078e0203 */
[----:B------:R0:W-:Y:S01]  /*0400*/  @P1 STG.E.U16 [R4.64], R6 ;  /* 0x0000000604001986 */ /* 0x0001e2000c101504 */
[----:B------:R-:W-:Y:S01]  /*0410*/  IMAD.WIDE R2, R0, R3, c[0x0][0x180] ;  /* 0x0000600000027625 */ /* 0x000fe200078e0203 */
[----:B------:R-:W-:Y:S06]  /*0420*/  @!P0 EXIT ;  /* 0x000000000000894d */ /* 0x000fec0003800000 */
[----:B------:R-:W-:-:S05]  /*0430*/  PRMT R0, R6, 0x7632, R0 ;  /* 0x0000763206007816 */ /* 0x000fca0000000000 */
[----:B------:R-:W-:Y:S01]  /*0440*/  STG.E.U16 [R2.64], R0 ;  /* 0x0000000002007986 */ /* 0x000fe2000c101504 */
[----:B------:R-:W-:Y:S05]  /*0450*/  EXIT ;  /* 0x000000000000794d */ /* 0x000fea0003800000 */
.L_x_0:
[----:B------:R-:W-:-:S00]  /*0460*/  BRA `(.L_x_0) ;  /* 0xfffffff000007947 */ /* 0x000fc0000383ffff */
[----:B------:R-:W-:-:S00]  /*0470*/  NOP ;  /* 0x0000000000007918 */ /* 0x000fc00000000000 */
        /* <DEDUP_REMOVED lines=8> */
.L_x_1:
